//
// Generated by NVIDIA NVVM Compiler
//
// Compiler Build ID: CL-36424714
// Cuda compilation tools, release 13.0, V13.0.88
// Based on NVVM 20.0.0
//

.version 9.0
.target sm_100
.address_size 64

	// .globl	_Z31compute_confusion_matrix_kernelPKiPKbS0_iiPi

.visible .entry _Z31compute_confusion_matrix_kernelPKiPKbS0_iiPi(
	.param .u64 .ptr .align 1 _Z31compute_confusion_matrix_kernelPKiPKbS0_iiPi_param_0,
	.param .u64 .ptr .align 1 _Z31compute_confusion_matrix_kernelPKiPKbS0_iiPi_param_1,
	.param .u64 .ptr .align 1 _Z31compute_confusion_matrix_kernelPKiPKbS0_iiPi_param_2,
	.param .u32 _Z31compute_confusion_matrix_kernelPKiPKbS0_iiPi_param_3,
	.param .u32 _Z31compute_confusion_matrix_kernelPKiPKbS0_iiPi_param_4,
	.param .u64 .ptr .align 1 _Z31compute_confusion_matrix_kernelPKiPKbS0_iiPi_param_5
)
{
	.reg .pred 	%p<19>;
	.reg .b16 	%rs<5>;
	.reg .b32 	%r<25>;
	.reg .b64 	%rd<15>;

	ld.param.u64 	%rd3, [_Z31compute_confusion_matrix_kernelPKiPKbS0_iiPi_param_0];
	ld.param.u64 	%rd4, [_Z31compute_confusion_matrix_kernelPKiPKbS0_iiPi_param_1];
	ld.param.u64 	%rd5, [_Z31compute_confusion_matrix_kernelPKiPKbS0_iiPi_param_2];
	ld.param.u32 	%r11, [_Z31compute_confusion_matrix_kernelPKiPKbS0_iiPi_param_3];
	ld.param.u32 	%r10, [_Z31compute_confusion_matrix_kernelPKiPKbS0_iiPi_param_4];
	ld.param.u64 	%rd6, [_Z31compute_confusion_matrix_kernelPKiPKbS0_iiPi_param_5];
	cvta.to.global.u64 	%rd1, %rd6;
	mov.u32 	%r12, %ctaid.x;
	mov.u32 	%r13, %ntid.x;
	mov.u32 	%r14, %tid.x;
	mad.lo.s32 	%r1, %r12, %r13, %r14;
	setp.ge.s32 	%p2, %r1, %r11;
	@%p2 bra 	$L__BB0_12;
	cvta.to.global.u64 	%rd7, %rd3;
	cvta.to.global.u64 	%rd8, %rd4;
	cvt.s64.s32 	%rd9, %r1;
	mul.wide.s32 	%rd10, %r1, 4;
	add.s64 	%rd11, %rd7, %rd10;
	ld.global.u32 	%r2, [%rd11];
	add.s64 	%rd12, %rd8, %rd9;
	ld.global.u8 	%rs1, [%rd12];
	setp.lt.s32 	%p4, %r10, 1;
	mov.pred 	%p3, 0;
	mov.pred 	%p18, %p3;
	@%p4 bra 	$L__BB0_5;
	add.s32 	%r23, %r10, -1;
	cvta.to.global.u64 	%rd2, %rd5;
	mov.b32 	%r24, 0;
$L__BB0_3:
	add.s32 	%r16, %r23, %r24;
	shr.u32 	%r6, %r16, 1;
	mul.wide.u32 	%rd13, %r6, 4;
	add.s64 	%rd14, %rd2, %rd13;
	ld.global.u32 	%r7, [%rd14];
	setp.eq.s32 	%p6, %r7, %r2;
	mov.pred 	%p18, -1;
	@%p6 bra 	$L__BB0_5;
	setp.lt.s32 	%p8, %r7, %r2;
	add.s32 	%r17, %r6, 1;
	add.s32 	%r18, %r6, -1;
	selp.b32 	%r24, %r17, %r24, %p8;
	selp.b32 	%r23, %r23, %r18, %p8;
	setp.le.s32 	%p9, %r24, %r23;
	mov.pred 	%p18, %p3;
	@%p9 bra 	$L__BB0_3;
$L__BB0_5:
	setp.eq.s16 	%p10, %rs1, 0;
	not.pred 	%p11, %p18;
	or.pred  	%p12, %p11, %p10;
	@%p12 bra 	$L__BB0_7;
	atom.global.add.u32 	%r22, [%rd1], 1;
	bra.uni 	$L__BB0_12;
$L__BB0_7:
	setp.ne.s16 	%p13, %rs1, 0;
	or.pred  	%p15, %p11, %p13;
	@%p15 bra 	$L__BB0_9;
	atom.global.add.u32 	%r21, [%rd1+4], 1;
	bra.uni 	$L__BB0_12;
$L__BB0_9:
	setp.ne.s16 	%p16, %rs1, 0;
	or.pred  	%p17, %p18, %p16;
	@%p17 bra 	$L__BB0_11;
	atom.global.add.u32 	%r19, [%rd1+8], 1;
	bra.uni 	$L__BB0_12;
$L__BB0_11:
	atom.global.add.u32 	%r20, [%rd1+12], 1;
$L__BB0_12:
	ret;

}
	// .globl	_Z29aggregate_train_events_kernelPKiPKbiPiS3_i
.visible .entry _Z29aggregate_train_events_kernelPKiPKbiPiS3_i(
	.param .u64 .ptr .align 1 _Z29aggregate_train_events_kernelPKiPKbiPiS3_i_param_0,
	.param .u64 .ptr .align 1 _Z29aggregate_train_events_kernelPKiPKbiPiS3_i_param_1,
	.param .u32 _Z29aggregate_train_events_kernelPKiPKbiPiS3_i_param_2,
	.param .u64 .ptr .align 1 _Z29aggregate_train_events_kernelPKiPKbiPiS3_i_param_3,
	.param .u64 .ptr .align 1 _Z29aggregate_train_events_kernelPKiPKbiPiS3_i_param_4,
	.param .u32 _Z29aggregate_train_events_kernelPKiPKbiPiS3_i_param_5
)
{
	.reg .pred 	%p<6>;
	.reg .b16 	%rs<2>;
	.reg .b32 	%r<10>;
	.reg .b64 	%rd<17>;

	ld.param.u64 	%rd1, [_Z29aggregate_train_events_kernelPKiPKbiPiS3_i_param_0];
	ld.param.u64 	%rd2, [_Z29aggregate_train_events_kernelPKiPKbiPiS3_i_param_1];
	ld.param.u32 	%r4, [_Z29aggregate_train_events_kernelPKiPKbiPiS3_i_param_2];
	ld.param.u64 	%rd3, [_Z29aggregate_train_events_kernelPKiPKbiPiS3_i_param_3];
	ld.param.u64 	%rd4, [_Z29aggregate_train_events_kernelPKiPKbiPiS3_i_param_4];
	ld.param.u32 	%r3, [_Z29aggregate_train_events_kernelPKiPKbiPiS3_i_param_5];
	mov.u32 	%r5, %ctaid.x;
	mov.u32 	%r6, %ntid.x;
	mov.u32 	%r7, %tid.x;
	mad.lo.s32 	%r1, %r5, %r6, %r7;
	setp.ge.s32 	%p1, %r1, %r4;
	@%p1 bra 	$L__BB1_4;
	cvta.to.global.u64 	%rd5, %rd1;
	mul.wide.s32 	%rd6, %r1, 4;
	add.s64 	%rd7, %rd5, %rd6;
	ld.global.u32 	%r2, [%rd7];
	setp.lt.s32 	%p2, %r2, 0;
	setp.gt.s32 	%p3, %r2, %r3;
	or.pred  	%p4, %p2, %p3;
	@%p4 bra 	$L__BB1_4;
	cvt.s64.s32 	%rd8, %r1;
	cvta.to.global.u64 	%rd9, %rd3;
	mul.wide.u32 	%rd10, %r2, 4;
	add.s64 	%rd11, %rd9, %rd10;
	atom.global.add.u32 	%r8, [%rd11], 1;
	cvta.to.global.u64 	%rd12, %rd2;
	add.s64 	%rd13, %rd12, %rd8;
	ld.global.u8 	%rs1, [%rd13];
	setp.eq.s16 	%p5, %rs1, 0;
	@%p5 bra 	$L__BB1_4;
	cvta.to.global.u64 	%rd14, %rd4;
	add.s64 	%rd16, %rd14, %rd10;
	atom.global.add.u32 	%r9, [%rd16], 1;
$L__BB1_4:
	ret;

}


// ===== COMPILED SASS (sm_100) =====

	.target	sm_100

	.elftype	@"ET_EXEC"


//--------------------- .note.nv.tkinfo           --------------------------
	.section	.note.nv.tkinfo,"",@"SHT_NOTE"
	.sectionflags	@"SHF_NOTE_NV_TKINFO"
	.tkinfo
        /*0018*/ 	.word	0x00000002
        /*0030*/ 	.string	""
        /*0030*/ 	.string	"ptxas"
        /*0030*/ 	.string	"Cuda compilation tools, release 13.0, V13.0.88"
        /*0030*/ 	.string	"Build cuda_13.0.r13.0/compiler.36424714_0"
        /*0030*/ 	.string	"-arch sm_100 -m 64 "



//--------------------- .note.nv.cuinfo           --------------------------
	.section	.note.nv.cuinfo,"",@"SHT_NOTE"
	.sectionflags	@"SHF_NOTE_NV_CUINFO"
        /*0018*/ 	.short	0x0002
        /*001a*/ 	.short	0x0064
        /*001c*/ 	.short	0x0082
	.zero		2


//--------------------- .nv.info                  --------------------------
	.section	.nv.info,"",@"SHT_CUDA_INFO"
	.align	4


	//----- nvinfo : EIATTR_REGCOUNT
	.align		4
        /*0000*/ 	.byte	0x04, 0x2f
        /*0002*/ 	.short	(.L_1 - .L_0)
	.align		4
.L_0:
        /*0004*/ 	.word	index@(_Z31compute_confusion_matrix_kernelPKiPKbS0_iiPi)
        /*0008*/ 	.word	0x0000000c


	//----- nvinfo : EIATTR_FRAME_SIZE
	.align		4
.L_1:
        /*000c*/ 	.byte	0x04, 0x11
        /*000e*/ 	.short	(.L_3 - .L_2)
	.align		4
.L_2:
        /*0010*/ 	.word	index@(_Z31compute_confusion_matrix_kernelPKiPKbS0_iiPi)
        /*0014*/ 	.word	0x00000000


	//----- nvinfo : EIATTR_REGCOUNT
	.align		4
.L_3:
        /*0018*/ 	.byte	0x04, 0x2f
        /*001a*/ 	.short	(.L_5 - .L_4)
	.align		4
.L_4:
        /*001c*/ 	.word	index@(_Z29aggregate_train_events_kernelPKiPKbiPiS3_i)
        /*0020*/ 	.word	0x0000000c


	//----- nvinfo : EIATTR_FRAME_SIZE
	.align		4
.L_5:
        /*0024*/ 	.byte	0x04, 0x11
        /*0026*/ 	.short	(.L_7 - .L_6)
	.align		4
.L_6:
        /*0028*/ 	.word	index@(_Z29aggregate_train_events_kernelPKiPKbiPiS3_i)
        /*002c*/ 	.word	0x00000000


	//----- nvinfo : EIATTR_MIN_STACK_SIZE
	.align		4
.L_7:
        /*0030*/ 	.byte	0x04, 0x12
        /*0032*/ 	.short	(.L_9 - .L_8)
	.align		4
.L_8:
        /*0034*/ 	.word	index@(_Z29aggregate_train_events_kernelPKiPKbiPiS3_i)
        /*0038*/ 	.word	0x00000000


	//----- nvinfo : EIATTR_MIN_STACK_SIZE
	.align		4
.L_9:
        /*003c*/ 	.byte	0x04, 0x12
        /*003e*/ 	.short	(.L_11 - .L_10)
	.align		4
.L_10:
        /*0040*/ 	.word	index@(_Z31compute_confusion_matrix_kernelPKiPKbS0_iiPi)
        /*0044*/ 	.word	0x00000000
.L_11:


//--------------------- .nv.compat                --------------------------
	.section	.nv.compat,"",@"SHT_CUDA_COMPAT_INFO"
	.align	4
        /*0000*/ 	.byte	0x02, 0x09, 0x00, 0x00, 0x02, 0x02, 0x01, 0x00, 0x02, 0x05, 0x05, 0x00, 0x03, 0x07, 0x01, 0x01
        /*0010*/ 	.byte	0x02, 0x03, 0x00, 0x00, 0x02, 0x06, 0x01, 0x00, 0x04, 0x0b, 0x08, 0x00, 0x09, 0x00, 0x00, 0x00
        /*0020*/ 	.byte	0x00, 0x00, 0x00, 0x00


//--------------------- .nv.info._Z29aggregate_train_events_kernelPKiPKbiPiS3_i --------------------------
	.section	.nv.info._Z29aggregate_train_events_kernelPKiPKbiPiS3_i,"",@"SHT_CUDA_INFO"
	.sectionflags	@""
	.align	4


	//----- nvinfo : EIATTR_CUDA_API_VERSION
	.align		4
        /*0000*/ 	.byte	0x04, 0x37
        /*0002*/ 	.short	(.L_13 - .L_12)
.L_12:
        /*0004*/ 	.word	0x00000082


	//----- nvinfo : EIATTR_KPARAM_INFO
	.align		4
.L_13:
        /*0008*/ 	.byte	0x04, 0x17
        /*000a*/ 	.short	(.L_15 - .L_14)
.L_14:
        /*000c*/ 	.word	0x00000000
        /*0010*/ 	.short	0x0005
        /*0012*/ 	.short	0x0028
        /*0014*/ 	.byte	0x00, 0xf0, 0x11, 0x00


	//----- nvinfo : EIATTR_KPARAM_INFO
	.align		4
.L_15:
        /*0018*/ 	.byte	0x04, 0x17
        /*001a*/ 	.short	(.L_17 - .L_16)
.L_16:
        /*001c*/ 	.word	0x00000000
        /*0020*/ 	.short	0x0004
        /*0022*/ 	.short	0x0020
        /*0024*/ 	.byte	0x00, 0xf5, 0x21, 0x00


	//----- nvinfo : EIATTR_KPARAM_INFO
	.align		4
.L_17:
        /*0028*/ 	.byte	0x04, 0x17
        /*002a*/ 	.short	(.L_19 - .L_18)
.L_18:
        /*002c*/ 	.word	0x00000000
        /*0030*/ 	.short	0x0003
        /*0032*/ 	.short	0x0018
        /*0034*/ 	.byte	0x00, 0xf5, 0x21, 0x00


	//----- nvinfo : EIATTR_KPARAM_INFO
	.align		4
.L_19:
        /*0038*/ 	.byte	0x04, 0x17
        /*003a*/ 	.short	(.L_21 - .L_20)
.L_20:
        /*003c*/ 	.word	0x00000000
        /*0040*/ 	.short	0x0002
        /*0042*/ 	.short	0x0010
        /*0044*/ 	.byte	0x00, 0xf0, 0x11, 0x00


	//----- nvinfo : EIATTR_KPARAM_INFO
	.align		4
.L_21:
        /*0048*/ 	.byte	0x04, 0x17
        /*004a*/ 	.short	(.L_23 - .L_22)
.L_22:
        /*004c*/ 	.word	0x00000000
        /*0050*/ 	.short	0x0001
        /*0052*/ 	.short	0x0008
        /*0054*/ 	.byte	0x00, 0xf5, 0x21, 0x00


	//----- nvinfo : EIATTR_KPARAM_INFO
	.align		4
.L_23:
        /*0058*/ 	.byte	0x04, 0x17
        /*005a*/ 	.short	(.L_25 - .L_24)
.L_24:
        /*005c*/ 	.word	0x00000000
        /*0060*/ 	.short	0x0000
        /*0062*/ 	.short	0x0000
        /*0064*/ 	.byte	0x00, 0xf5, 0x21, 0x00


	//----- nvinfo : EIATTR_SPARSE_MMA_MASK
	.align		4
.L_25:
        /*0068*/ 	.byte	0x03, 0x50
        /*006a*/ 	.short	0x0000


	//----- nvinfo : EIATTR_MAXREG_COUNT
	.align		4
        /*006c*/ 	.byte	0x03, 0x1b
        /*006e*/ 	.short	0x00ff


	//----- nvinfo : EIATTR_MERCURY_ISA_VERSION
	.align		4
        /*0070*/ 	.byte	0x03, 0x5f
        /*0072*/ 	.short	0x0101


	//----- nvinfo : EIATTR_VRC_CTA_INIT_COUNT
	.align		4
        /*0074*/ 	.byte	0x02, 0x4a
	.zero		1
	.zero		1


	//----- nvinfo : EIATTR_EXIT_INSTR_OFFSETS
	.align		4
        /*0078*/ 	.byte	0x04, 0x1c
        /*007a*/ 	.short	(.L_27 - .L_26)


	//   ....[0]....
.L_26:
        /*007c*/ 	.word	0x00000070


	//   ....[1]....
        /*0080*/ 	.word	0x000000f0


	//   ....[2]....
        /*0084*/ 	.word	0x00000190


	//   ....[3]....
        /*0088*/ 	.word	0x000001d0


	//----- nvinfo : EIATTR_CBANK_PARAM_SIZE
	.align		4
.L_27:
        /*008c*/ 	.byte	0x03, 0x19
        /*008e*/ 	.short	0x002c


	//----- nvinfo : EIATTR_PARAM_CBANK
	.align		4
        /*0090*/ 	.byte	0x04, 0x0a
        /*0092*/ 	.short	(.L_29 - .L_28)
	.align		4
.L_28:
        /*0094*/ 	.word	index@(.nv.constant0._Z29aggregate_train_events_kernelPKiPKbiPiS3_i)
        /*0098*/ 	.short	0x0380
        /*009a*/ 	.short	0x002c


	//----- nvinfo : EIATTR_SW_WAR
	.align		4
.L_29:
        /*009c*/ 	.byte	0x04, 0x36
        /*009e*/ 	.short	(.L_31 - .L_30)
.L_30:
        /*00a0*/ 	.word	0x00000008
.L_31:


//--------------------- .nv.info._Z31compute_confusion_matrix_kernelPKiPKbS0_iiPi --------------------------
	.section	.nv.info._Z31compute_confusion_matrix_kernelPKiPKbS0_iiPi,"",@"SHT_CUDA_INFO"
	.sectionflags	@""
	.align	4


	//----- nvinfo : EIATTR_CUDA_API_VERSION
	.align		4
        /*0000*/ 	.byte	0x04, 0x37
        /*0002*/ 	.short	(.L_33 - .L_32)
.L_32:
        /*0004*/ 	.word	0x00000082


	//----- nvinfo : EIATTR_KPARAM_INFO
	.align		4
.L_33:
        /*0008*/ 	.byte	0x04, 0x17
        /*000a*/ 	.short	(.L_35 - .L_34)
.L_34:
        /*000c*/ 	.word	0x00000000
        /*0010*/ 	.short	0x0005
        /*0012*/ 	.short	0x0020
        /*0014*/ 	.byte	0x00, 0xf5, 0x21, 0x00


	//----- nvinfo : EIATTR_KPARAM_INFO
	.align		4
.L_35:
        /*0018*/ 	.byte	0x04, 0x17
        /*001a*/ 	.short	(.L_37 - .L_36)
.L_36:
        /*001c*/ 	.word	0x00000000
        /*0020*/ 	.short	0x0004
        /*0022*/ 	.short	0x001c
        /*0024*/ 	.byte	0x00, 0xf0, 0x11, 0x00


	//----- nvinfo : EIATTR_KPARAM_INFO
	.align		4
.L_37:
        /*0028*/ 	.byte	0x04, 0x17
        /*002a*/ 	.short	(.L_39 - .L_38)
.L_38:
        /*002c*/ 	.word	0x00000000
        /*0030*/ 	.short	0x0003
        /*0032*/ 	.short	0x0018
        /*0034*/ 	.byte	0x00, 0xf0, 0x11, 0x00


	//----- nvinfo : EIATTR_KPARAM_INFO
	.align		4
.L_39:
        /*0038*/ 	.byte	0x04, 0x17
        /*003a*/ 	.short	(.L_41 - .L_40)
.L_40:
        /*003c*/ 	.word	0x00000000
        /*0040*/ 	.short	0x0002
        /*0042*/ 	.short	0x0010
        /*0044*/ 	.byte	0x00, 0xf5, 0x21, 0x00


	//----- nvinfo : EIATTR_KPARAM_INFO
	.align		4
.L_41:
        /*0048*/ 	.byte	0x04, 0x17
        /*004a*/ 	.short	(.L_43 - .L_42)
.L_42:
        /*004c*/ 	.word	0x00000000
        /*0050*/ 	.short	0x0001
        /*0052*/ 	.short	0x0008
        /*0054*/ 	.byte	0x00, 0xf5, 0x21, 0x00


	//----- nvinfo : EIATTR_KPARAM_INFO
	.align		4
.L_43:
        /*0058*/ 	.byte	0x04, 0x17
        /*005a*/ 	.short	(.L_45 - .L_44)
.L_44:
        /*005c*/ 	.word	0x00000000
        /*0060*/ 	.short	0x0000
        /*0062*/ 	.short	0x0000
        /*0064*/ 	.byte	0x00, 0xf5, 0x21, 0x00


	//----- nvinfo : EIATTR_SPARSE_MMA_MASK
	.align		4
.L_45:
        /*0068*/ 	.byte	0x03, 0x50
        /*006a*/ 	.short	0x0000


	//----- nvinfo : EIATTR_MAXREG_COUNT
	.align		4
        /*006c*/ 	.byte	0x03, 0x1b
        /*006e*/ 	.short	0x00ff


	//----- nvinfo : EIATTR_MERCURY_ISA_VERSION
	.align		4
        /*0070*/ 	.byte	0x03, 0x5f
        /*0072*/ 	.short	0x0101


	//----- nvinfo : EIATTR_INT_WARP_WIDE_INSTR_OFFSETS
	.align		4
        /*0074*/ 	.byte	0x04, 0x31
        /*0076*/ 	.short	(.L_47 - .L_46)


	//   ....[0]....
.L_46:
        /*0078*/ 	.word	0x000002b0


	//   ....[1]....
        /*007c*/ 	.word	0x000003c0


	//   ....[2]....
        /*0080*/ 	.word	0x00000450


	//   ....[3]....
        /*0084*/ 	.word	0x000004c0


	//----- nvinfo : EIATTR_VRC_CTA_INIT_COUNT
	.align		4
.L_47:
        /*0088*/ 	.byte	0x02, 0x4a
	.zero		1
	.zero		1


	//----- nvinfo : EIATTR_EXIT_INSTR_OFFSETS
	.align		4
        /*008c*/ 	.byte	0x04, 0x1c
        /*008e*/ 	.short	(.L_49 - .L_48)


	//   ....[0]....
.L_48:
        /*0090*/ 	.word	0x00000070


	//   ....[1]....
        /*0094*/ 	.word	0x00000300


	//   ....[2]....
        /*0098*/ 	.word	0x00000410


	//   ....[3]....
        /*009c*/ 	.word	0x000004a0


	//   ....[4]....
        /*00a0*/ 	.word	0x00000510


	//----- nvinfo : EIATTR_CRS_STACK_SIZE
	.align		4
.L_49:
        /*00a4*/ 	.byte	0x04, 0x1e
        /*00a6*/ 	.short	(.L_51 - .L_50)
.L_50:
        /*00a8*/ 	.word	0x00000000


	//----- nvinfo : EIATTR_CBANK_PARAM_SIZE
	.align		4
.L_51:
        /*00ac*/ 	.byte	0x03, 0x19
        /*00ae*/ 	.short	0x0028


	//----- nvinfo : EIATTR_PARAM_CBANK
	.align		4
        /*00b0*/ 	.byte	0x04, 0x0a
        /*00b2*/ 	.short	(.L_53 - .L_52)
	.align		4
.L_52:
        /*00b4*/ 	.word	index@(.nv.constant0._Z31compute_confusion_matrix_kernelPKiPKbS0_iiPi)
        /*00b8*/ 	.short	0x0380
        /*00ba*/ 	.short	0x0028


	//----- nvinfo : EIATTR_SW_WAR
	.align		4
.L_53:
        /*00bc*/ 	.byte	0x04, 0x36
        /*00be*/ 	.short	(.L_55 - .L_54)
.L_54:
        /*00c0*/ 	.word	0x00000008
.L_55:


//--------------------- .nv.callgraph             --------------------------
	.section	.nv.callgraph,"",@"SHT_CUDA_CALLGRAPH"
	.align	4
	.sectionentsize	8
	.align		4
        /*0000*/ 	.word	0x00000000
	.align		4
        /*0004*/ 	.word	0xffffffff
	.align		4
        /*0008*/ 	.word	0x00000000
	.align		4
        /*000c*/ 	.word	0xfffffffe
	.align		4
        /*0010*/ 	.word	0x00000000
	.align		4
        /*0014*/ 	.word	0xfffffffd
	.align		4
        /*0018*/ 	.word	0x00000000
	.align		4
        /*001c*/ 	.word	0xfffffffc


//--------------------- .text._Z29aggregate_train_events_kernelPKiPKbiPiS3_i --------------------------
	.section	.text._Z29aggregate_train_events_kernelPKiPKbiPiS3_i,"ax",@progbits
	.align	128
        .global         _Z29aggregate_train_events_kernelPKiPKbiPiS3_i
        .type           _Z29aggregate_train_events_kernelPKiPKbiPiS3_i,@function
        .size           _Z29aggregate_train_events_kernelPKiPKbiPiS3_i,(.L_x_8 - _Z29aggregate_train_events_kernelPKiPKbiPiS3_i)
        .other          _Z29aggregate_train_events_kernelPKiPKbiPiS3_i,@"STO_CUDA_ENTRY STV_DEFAULT"
_Z29aggregate_train_events_kernelPKiPKbiPiS3_i:
.text._Z29aggregate_train_events_kernelPKiPKbiPiS3_i:
[----:B------:R-:W-:Y:S01]  /*0000*/  LDC R1, c[0x0][0x37c] ;  /* 0x0000df00ff017b82 */ /* 0x000fe20000000800 */
[----:B------:R-:W0:Y:S07]  /*0010*/  S2R R0, SR_TID.X ;  /* 0x0000000000007919 */ /* 0x000e2e0000002100 */
[----:B------:R-:W0:Y:S01]  /*0020*/  S2UR UR4, SR_CTAID.X ;  /* 0x00000000000479c3 */ /* 0x000e220000002500 */
[----:B------:R-:W1:Y:S07]  /*0030*/  LDCU UR5, c[0x0][0x390] ;  /* 0x00007200ff0577ac */ /* 0x000e6e0008000800 */
[----:B------:R-:W0:Y:S02]  /*0040*/  LDC R5, c[0x0][0x360] ;  /* 0x0000d800ff057b82 */ /* 0x000e240000000800 */
[----:B0-----:R-:W-:-:S05]  /*0050*/  IMAD R5, R5, UR4, R0 ;  /* 0x0000000405057c24 */ /* 0x001fca000f8e0200 */
[----:B-1----:R-:W-:-:S13]  /*0060*/  ISETP.GE.AND P0, PT, R5, UR5, PT ;  /* 0x0000000505007c0c */ /* 0x002fda000bf06270 */
[----:B------:R-:W-:Y:S05]  /*0070*/  @P0 EXIT ;  /* 0x000000000000094d */ /* 0x000fea0003800000 */
[----:B------:R-:W0:Y:S01]  /*0080*/  LDC.64 R2, c[0x0][0x380] ;  /* 0x0000e000ff027b82 */ /* 0x000e220000000a00 */
[----:B------:R-:W1:Y:S01]  /*0090*/  LDCU.64 UR4, c[0x0][0x358] ;  /* 0x00006b00ff0477ac */ /* 0x000e620008000a00 */
[----:B------:R-:W2:Y:S01]  /*00a0*/  LDCU UR6, c[0x0][0x3a8] ;  /* 0x00007500ff0677ac */ /* 0x000ea20008000800 */
[----:B0-----:R-:W-:-:S05]  /*00b0*/  IMAD.WIDE R2, R5, 0x4, R2 ;  /* 0x0000000405027825 */ /* 0x001fca00078e0202 */
[----:B-1----:R-:W2:Y:S02]  /*00c0*/  LDG.E R7, desc[UR4][R2.64] ;  /* 0x0000000402077981 */ /* 0x002ea4000c1e1900 */
[----:B--2---:R-:W-:-:S04]  /*00d0*/  ISETP.GT.AND P0, PT, R7, UR6, PT ;  /* 0x0000000607007c0c */ /* 0x004fc8000bf04270 */
[----:B------:R-:W-:-:S13]  /*00e0*/  ISETP.LT.OR P0, PT, R7, RZ, P0 ;  /* 0x000000ff0700720c */ /* 0x000fda0000701670 */
[----:B------:R-:W-:Y:S05]  /*00f0*/  @P0 EXIT ;  /* 0x000000000000094d */ /* 0x000fea0003800000 */
[----:B------:R-:W0:Y:S01]  /*0100*/  LDC.64 R2, c[0x0][0x398] ;  /* 0x0000e600ff027b82 */ /* 0x000e220000000a00 */
[----:B------:R-:W1:Y:S01]  /*0110*/  LDCU.64 UR6, c[0x0][0x388] ;  /* 0x00007100ff0677ac */ /* 0x000e620008000a00 */
[----:B------:R-:W-:Y:S01]  /*0120*/  IMAD.MOV.U32 R9, RZ, RZ, 0x1 ;  /* 0x00000001ff097424 */ /* 0x000fe200078e00ff */
[----:B-1----:R-:W-:-:S04]  /*0130*/  IADD3 R4, P0, PT, R5, UR6, RZ ;  /* 0x0000000605047c10 */ /* 0x002fc8000ff1e0ff */
[----:B------:R-:W-:Y:S01]  /*0140*/  LEA.HI.X.SX32 R5, R5, UR7, 0x1, P0 ;  /* 0x0000000705057c11 */ /* 0x000fe200080f0eff */
[----:B0-----:R-:W-:-:S05]  /*0150*/  IMAD.WIDE.U32 R2, R7, 0x4, R2 ;  /* 0x0000000407027825 */ /* 0x001fca00078e0002 */
[----:B------:R0:W-:Y:S04]  /*0160*/  REDG.E.ADD.STRONG.GPU desc[UR4][R2.64], R9 ;  /* 0x000000090200798e */ /* 0x0001e8000c12e104 */
[----:B------:R-:W2:Y:S02]  /*0170*/  LDG.E.U8 R4, desc[UR4][R4.64] ;  /* 0x0000000404047981 */ /* 0x000ea4000c1e1100 */
[----:B--2---:R-:W-:-:S13]  /*0180*/  ISETP.NE.AND P0, PT, R4, RZ, PT ;  /* 0x000000ff0400720c */ /* 0x004fda0003f05270 */
[----:B0-----:R-:W-:Y:S05]  /*0190*/  @!P0 EXIT ;  /* 0x000000000000894d */ /* 0x001fea0003800000 */
[----:B------:R-:W0:Y:S02]  /*01a0*/  LDC.64 R2, c[0x0][0x3a0] ;  /* 0x0000e800ff027b82 */ /* 0x000e240000000a00 */
[----:B0-----:R-:W-:-:S05]  /*01b0*/  IMAD.WIDE.U32 R2, R7, 0x4, R2 ;  /* 0x0000000407027825 */ /* 0x001fca00078e0002 */
[----:B------:R-:W-:Y:S01]  /*01c0*/  REDG.E.ADD.STRONG.GPU desc[UR4][R2.64], R9 ;  /* 0x000000090200798e */ /* 0x000fe2000c12e104 */
[----:B------:R-:W-:Y:S05]  /*01d0*/  EXIT ;  /* 0x000000000000794d */ /* 0x000fea0003800000 */
.L_x_0:
[----:B------:R-:W-:-:S00]  /*01e0*/  BRA `(.L_x_0) ;  /* 0xfffffffc00fc7947 */ /* 0x000fc0000383ffff */
[----:B------:R-:W-:-:S00]  /*01f0*/  NOP ;  /* 0x0000000000007918 */ /* 0x000fc00000000000 */
        /* <DEDUP_REMOVED lines=8> */
.L_x_8:


//--------------------- .text._Z31compute_confusion_matrix_kernelPKiPKbS0_iiPi --------------------------
	.section	.text._Z31compute_confusion_matrix_kernelPKiPKbS0_iiPi,"ax",@progbits
	.align	128
        .global         _Z31compute_confusion_matrix_kernelPKiPKbS0_iiPi
        .type           _Z31compute_confusion_matrix_kernelPKiPKbS0_iiPi,@function
        .size           _Z31compute_confusion_matrix_kernelPKiPKbS0_iiPi,(.L_x_9 - _Z31compute_confusion_matrix_kernelPKiPKbS0_iiPi)
        .other          _Z31compute_confusion_matrix_kernelPKiPKbS0_iiPi,@"STO_CUDA_ENTRY STV_DEFAULT"
_Z31compute_confusion_matrix_kernelPKiPKbS0_iiPi:
.text._Z31compute_confusion_matrix_kernelPKiPKbS0_iiPi:
        /* <DEDUP_REMOVED lines=8> */
[----:B------:R-:W0:Y:S01]  /*0080*/  LDCU.64 UR4, c[0x0][0x388] ;  /* 0x00007100ff0477ac */ /* 0x000e220008000a00 */
[----:B------:R-:W1:Y:S01]  /*0090*/  LDC.64 R2, c[0x0][0x380] ;  /* 0x0000e000ff027b82 */ /* 0x000e620000000a00 */
[----:B------:R-:W2:Y:S01]  /*00a0*/  LDCU.64 UR8, c[0x0][0x358] ;  /* 0x00006b00ff0877ac */ /* 0x000ea20008000a00 */
[C---:B0-----:R-:W-:Y:S01]  /*00b0*/  IADD3 R4, P0, PT, R7.reuse, UR4, RZ ;  /* 0x0000000407047c10 */ /* 0x041fe2000ff1e0ff */
[----:B------:R-:W0:Y:S03]  /*00c0*/  LDCU UR4, c[0x0][0x39c] ;  /* 0x00007380ff0477ac */ /* 0x000e260008000800 */
[----:B------:R-:W-:-:S05]  /*00d0*/  LEA.HI.X.SX32 R5, R7, UR5, 0x1, P0 ;  /* 0x0000000507057c11 */ /* 0x000fca00080f0eff */
[----:B--2---:R2:W5:Y:S01]  /*00e0*/  LDG.E.U8 R6, desc[UR8][R4.64] ;  /* 0x0000000804067981 */ /* 0x004562000c1e1100 */
[----:B------:R-:W-:Y:S01]  /*00f0*/  PLOP3.LUT P0, PT, PT, PT, PT, 0x8, 0x80 ;  /* 0x000000000080781c */ /* 0x000fe20003f0e170 */
[----:B-1----:R-:W-:Y:S01]  /*0100*/  IMAD.WIDE R2, R7, 0x4, R2 ;  /* 0x0000000407027825 */ /* 0x002fe200078e0202 */
[----:B0-----:R-:W-:-:S09]  /*0110*/  UISETP.GE.AND UP0, UPT, UR4, 0x1, UPT ;  /* 0x000000010400788c */ /* 0x001fd2000bf06270 */
[----:B--2---:R-:W-:Y:S05]  /*0120*/  BRA.U !UP0, `(.L_x_1) ;  /* 0x0000000108507547 */ /* 0x004fea000b800000 */
[----:B------:R0:W5:Y:S01]  /*0130*/  LDG.E R0, desc[UR8][R2.64] ;  /* 0x0000000802007981 */ /* 0x000162000c1e1900 */
[----:B------:R-:W1:Y:S01]  /*0140*/  LDC.64 R4, c[0x0][0x390] ;  /* 0x0000e400ff047b82 */ /* 0x000e620000000a00 */
[----:B------:R-:W-:Y:S01]  /*0150*/  UIADD3 UR4, UPT, UPT, UR4, -0x1, URZ ;  /* 0xffffffff04047890 */ /* 0x000fe2000fffe0ff */
[----:B------:R-:W-:Y:S01]  /*0160*/  BSSY.RECONVERGENT B0, `(.L_x_1) ;  /* 0x0000010000007945 */ /* 0x000fe20003800200 */
[----:B------:R-:W-:-:S04]  /*0170*/  IMAD.MOV.U32 R8, RZ, RZ, RZ ;  /* 0x000000ffff087224 */ /* 0x000fc800078e00ff */
[----:B------:R-:W-:-:S07]  /*0180*/  IMAD.U32 R7, RZ, RZ, UR4 ;  /* 0x00000004ff077e24 */ /* 0x000fce000f8e00ff */
.L_x_3:
[----:B0-----:R-:W-:-:S05]  /*0190*/  IMAD.IADD R2, R8, 0x1, R7 ;  /* 0x0000000108027824 */ /* 0x001fca00078e0207 */
[----:B------:R-:W-:-:S05]  /*01a0*/  SHF.R.U32.HI R9, RZ, 0x1, R2 ;  /* 0x00000001ff097819 */ /* 0x000fca0000011602 */
[----:B-1----:R-:W-:-:S06]  /*01b0*/  IMAD.WIDE.U32 R2, R9, 0x4, R4 ;  /* 0x0000000409027825 */ /* 0x002fcc00078e0004 */
[----:B------:R-:W2:Y:S01]  /*01c0*/  LDG.E R3, desc[UR8][R2.64] ;  /* 0x0000000802037981 */ /* 0x000ea2000c1e1900 */
[----:B------:R-:W-:Y:S02]  /*01d0*/  PLOP3.LUT P0, PT, PT, PT, PT, 0x80, 0x8 ;  /* 0x000000000008781c */ /* 0x000fe40003f0f070 */
[----:B--2--5:R-:W-:-:S13]  /*01e0*/  ISETP.NE.AND P1, PT, R3, R0, PT ;  /* 0x000000000300720c */ /* 0x024fda0003f25270 */
[----:B------:R-:W-:Y:S05]  /*01f0*/  @!P1 BRA `(.L_x_2) ;  /* 0x0000000000189947 */ /* 0x000fea0003800000 */
[----:B------:R-:W-:-:S13]  /*0200*/  ISETP.GE.AND P0, PT, R3, R0, PT ;  /* 0x000000000300720c */ /* 0x000fda0003f06270 */
[C---:B------:R-:W-:Y:S02]  /*0210*/  @!P0 VIADD R8, R9.reuse, 0x1 ;  /* 0x0000000109088836 */ /* 0x040fe40000000000 */
[----:B------:R-:W-:-:S05]  /*0220*/  @P0 VIADD R7, R9, 0xffffffff ;  /* 0xffffffff09070836 */ /* 0x000fca0000000000 */
[----:B------:R-:W-:-:S13]  /*0230*/  ISETP.GT.AND P0, PT, R8, R7, PT ;  /* 0x000000070800720c */ /* 0x000fda0003f04270 */
[----:B------:R-:W-:Y:S05]  /*0240*/  @!P0 BRA `(.L_x_3) ;  /* 0xfffffffc00d08947 */ /* 0x000fea000383ffff */
[----:B------:R-:W-:-:S13]  /*0250*/  PLOP3.LUT P0, PT, PT, PT, PT, 0x8, 0x80 ;  /* 0x000000000080781c */ /* 0x000fda0003f0e170 */
.L_x_2:
[----:B------:R-:W-:Y:S05]  /*0260*/  BSYNC.RECONVERGENT B0 ;  /* 0x0000000000007941 */ /* 0x000fea0003800200 */
.L_x_1:
[----:B-----5:R-:W-:-:S13]  /*0270*/  ISETP.EQ.OR P1, PT, R6, RZ, !P0 ;  /* 0x000000ff0600720c */ /* 0x020fda0004722670 */
[----:B------:R-:W-:Y:S05]  /*0280*/  @P1 BRA `(.L_x_4) ;  /* 0x0000000000201947 */ /* 0x000fea0003800000 */
[----:B------:R-:W0:Y:S01]  /*0290*/  S2R R0, SR_LANEID ;  /* 0x0000000000007919 */ /* 0x000e220000000000 */
[----:B------:R-:W1:Y:S01]  /*02a0*/  LDC.64 R2, c[0x0][0x3a0] ;  /* 0x0000e800ff027b82 */ /* 0x000e620000000a00 */
[----:B------:R-:W-:Y:S02]  /*02b0*/  VOTEU.ANY UR4, UPT, PT ;  /* 0x0000000000047886 */ /* 0x000fe400038e0100 */
[----:B------:R-:W-:Y:S02]  /*02c0*/  UFLO.U32 UR5, UR4 ;  /* 0x00000004000572bd */ /* 0x000fe400080e0000 */
[----:B------:R-:W1:Y:S04]  /*02d0*/  POPC R5, UR4 ;  /* 0x0000000400057d09 */ /* 0x000e680008000000 */
[----:B0-----:R-:W-:-:S13]  /*02e0*/  ISETP.EQ.U32.AND P0, PT, R0, UR5, PT ;  /* 0x0000000500007c0c */ /* 0x001fda000bf02070 */
[----:B-1----:R-:W-:Y:S01]  /*02f0*/  @P0 REDG.E.ADD.STRONG.GPU desc[UR8][R2.64], R5 ;  /* 0x000000050200098e */ /* 0x002fe2000c12e108 */
[----:B------:R-:W-:Y:S05]  /*0300*/  EXIT ;  /* 0x000000000000794d */ /* 0x000fea0003800000 */
.L_x_4:
[----:B------:R-:W0:Y:S01]  /*0310*/  LDCU.64 UR6, c[0x0][0x3a0] ;  /* 0x00007400ff0677ac */ /* 0x000e220008000a00 */
[----:B------:R-:W-:Y:S01]  /*0320*/  ISETP.NE.OR P1, PT, R6, RZ, !P0 ;  /* 0x000000ff0600720c */ /* 0x000fe20004725670 */
[----:B------:R-:W-:Y:S01]  /*0330*/  UMOV UR4, 0x4 ;  /* 0x0000000400047882 */ /* 0x000fe20000000000 */
[----:B------:R-:W-:Y:S02]  /*0340*/  UMOV UR5, 0x0 ;  /* 0x0000000000057882 */ /* 0x000fe40000000000 */
[----:B0-----:R-:W-:-:S04]  /*0350*/  UIMAD.WIDE.U32 UR4, UR6, 0x1, UR4 ;  /* 0x00000001060478a5 */ /* 0x001fc8000f8e0004 */
[----:B------:R-:W-:Y:S02]  /*0360*/  UIADD3 UR6, UPT, UPT, UR5, UR7, URZ ;  /* 0x0000000705067290 */ /* 0x000fe4000fffe0ff */
[----:B------:R-:W-:Y:S02]  /*0370*/  IMAD.U32 R3, RZ, RZ, UR5 ;  /* 0x00000005ff037e24 */ /* 0x000fe4000f8e00ff */
[----:B------:R-:W-:Y:S02]  /*0380*/  IMAD.U32 R2, RZ, RZ, UR4 ;  /* 0x00000004ff027e24 */ /* 0x000fe4000f8e00ff */
[----:B------:R-:W-:Y:S01]  /*0390*/  IMAD.U32 R3, RZ, RZ, UR6 ;  /* 0x00000006ff037e24 */ /* 0x000fe2000f8e00ff */
[----:B------:R-:W-:Y:S06]  /*03a0*/  @P1 BRA `(.L_x_5) ;  /* 0x00000000001c1947 */ /* 0x000fec0003800000 */
[----:B------:R-:W0:Y:S01]  /*03b0*/  S2R R0, SR_LANEID ;  /* 0x0000000000007919 */ /* 0x000e220000000000 */
[----:B------:R-:W-:Y:S02]  /*03c0*/  VOTEU.ANY UR4, UPT, PT ;  /* 0x0000000000047886 */ /* 0x000fe400038e0100 */
[----:B------:R-:W-:Y:S02]  /*03d0*/  UFLO.U32 UR5, UR4 ;  /* 0x00000004000572bd */ /* 0x000fe400080e0000 */
[----:B------:R-:W1:Y:S04]  /*03e0*/  POPC R5, UR4 ;  /* 0x0000000400057d09 */ /* 0x000e680008000000 */
[----:B0-----:R-:W-:-:S13]  /*03f0*/  ISETP.EQ.U32.AND P0, PT, R0, UR5, PT ;  /* 0x0000000500007c0c */ /* 0x001fda000bf02070 */
[----:B-1----:R-:W-:Y:S01]  /*0400*/  @P0 REDG.E.ADD.STRONG.GPU desc[UR8][R2.64], R5 ;  /* 0x000000050200098e */ /* 0x002fe2000c12e108 */
[----:B------:R-:W-:Y:S05]  /*0410*/  EXIT ;  /* 0x000000000000794d */ /* 0x000fea0003800000 */
.L_x_5:
[----:B------:R-:W-:-:S13]  /*0420*/  ISETP.NE.OR P0, PT, R6, RZ, P0 ;  /* 0x000000ff0600720c */ /* 0x000fda0000705670 */
[----:B------:R-:W-:Y:S05]  /*0430*/  @P0 BRA `(.L_x_6) ;  /* 0x00000000001c0947 */ /* 0x000fea0003800000 */
[----:B------:R-:W0:Y:S01]  /*0440*/  S2R R0, SR_LANEID ;  /* 0x0000000000007919 */ /* 0x000e220000000000 */
[----:B------:R-:W-:Y:S02]  /*0450*/  VOTEU.ANY UR4, UPT, PT ;  /* 0x0000000000047886 */ /* 0x000fe400038e0100 */
[----:B------:R-:W-:Y:S02]  /*0460*/  UFLO.U32 UR5, UR4 ;  /* 0x00000004000572bd */ /* 0x000fe400080e0000 */
[----:B------:R-:W1:Y:S04]  /*0470*/  POPC R5, UR4 ;  /* 0x0000000400057d09 */ /* 0x000e680008000000 */
[----:B0-----:R-:W-:-:S13]  /*0480*/  ISETP.EQ.U32.AND P0, PT, R0, UR5, PT ;  /* 0x0000000500007c0c */ /* 0x001fda000bf02070 */
[----:B-1----:R-:W-:Y:S01]  /*0490*/  @P0 REDG.E.ADD.STRONG.GPU desc[UR8][R2.64+0x4], R5 ;  /* 0x000004050200098e */ /* 0x002fe2000c12e108 */
[----:B------:R-:W-:Y:S05]  /*04a0*/  EXIT ;  /* 0x000000000000794d */ /* 0x000fea0003800000 */
.L_x_6:
[----:B------:R-:W0:Y:S01]  /*04b0*/  S2R R0, SR_LANEID ;  /* 0x0000000000007919 */ /* 0x000e220000000000 */
[----:B------:R-:W-:Y:S02]  /*04c0*/  VOTEU.ANY UR4, UPT, PT ;  /* 0x0000000000047886 */ /* 0x000fe400038e0100 */
[----:B------:R-:W-:Y:S02]  /*04d0*/  UFLO.U32 UR5, UR4 ;  /* 0x00000004000572bd */ /* 0x000fe400080e0000 */
[----:B------:R-:W1:Y:S04]  /*04e0*/  POPC R5, UR4 ;  /* 0x0000000400057d09 */ /* 0x000e680008000000 */
[----:B0-----:R-:W-:-:S13]  /*04f0*/  ISETP.EQ.U32.AND P0, PT, R0, UR5, PT ;  /* 0x0000000500007c0c */ /* 0x001fda000bf02070 */
[----:B-1----:R-:W-:Y:S01]  /*0500*/  @P0 REDG.E.ADD.STRONG.GPU desc[UR8][R2.64+0x8], R5 ;  /* 0x000008050200098e */ /* 0x002fe2000c12e108 */
[----:B------:R-:W-:Y:S05]  /*0510*/  EXIT ;  /* 0x000000000000794d */ /* 0x000fea0003800000 */
.L_x_7:
        /* <DEDUP_REMOVED lines=14> */
.L_x_9:


//--------------------- .nv.shared.reserved.0     --------------------------
	.section	.nv.shared.reserved.0,"aw",@nobits
	.weak		__nv_reservedSMEM_offset_0_alias
	.size		__nv_reservedSMEM_offset_0_alias, 0, 64
	.other		__nv_reservedSMEM_offset_0_alias,@"STO_CUDA_RESERVED_SHARED STV_DEFAULT"
__nv_reservedSMEM_offset_0_alias:
	.zero		0
	.zero		64


//--------------------- .nv.constant0._Z29aggregate_train_events_kernelPKiPKbiPiS3_i --------------------------
	.section	.nv.constant0._Z29aggregate_train_events_kernelPKiPKbiPiS3_i,"a",@progbits
	.sectionflags	@""
	.align	4
.nv.constant0._Z29aggregate_train_events_kernelPKiPKbiPiS3_i:
	.zero		940


//--------------------- .nv.constant0._Z31compute_confusion_matrix_kernelPKiPKbS0_iiPi --------------------------
	.section	.nv.constant0._Z31compute_confusion_matrix_kernelPKiPKbS0_iiPi,"a",@progbits
	.sectionflags	@""
	.align	4
.nv.constant0._Z31compute_confusion_matrix_kernelPKiPKbS0_iiPi:
	.zero		936


//--------------------- SYMBOLS --------------------------

	.type		.nv.reservedSmem.offset0,@object
	.size		.nv.reservedSmem.offset0,0x4
